//
// Generated by NVIDIA NVVM Compiler
//
// Compiler Build ID: CL-36424714
// Cuda compilation tools, release 13.0, V13.0.88
// Based on NVVM 20.0.0
//

.version 9.0
.target sm_100
.address_size 64

	// .globl	_Z15image_histogramPKfiPfi
.extern .shared .align 16 .b8 count[];

.visible .entry _Z15image_histogramPKfiPfi(
	.param .u64 .ptr .align 1 _Z15image_histogramPKfiPfi_param_0,
	.param .u32 _Z15image_histogramPKfiPfi_param_1,
	.param .u64 .ptr .align 1 _Z15image_histogramPKfiPfi_param_2,
	.param .u32 _Z15image_histogramPKfiPfi_param_3
)
{
	.reg .pred 	%p<13>;
	.reg .b32 	%r<65>;
	.reg .b32 	%f<5>;
	.reg .b64 	%rd<9>;

	ld.param.u64 	%rd2, [_Z15image_histogramPKfiPfi_param_0];
	ld.param.u32 	%r29, [_Z15image_histogramPKfiPfi_param_1];
	ld.param.u64 	%rd3, [_Z15image_histogramPKfiPfi_param_2];
	ld.param.u32 	%r30, [_Z15image_histogramPKfiPfi_param_3];
	mov.u32 	%r64, %tid.x;
	setp.ge.s32 	%p1, %r64, %r29;
	@%p1 bra 	$L__BB0_13;
	sub.s32 	%r2, %r29, %r64;
	and.b32  	%r3, %r2, 15;
	sub.s32 	%r31, %r64, %r29;
	setp.gt.u32 	%p2, %r31, -16;
	mov.u32 	%r59, %r64;
	@%p2 bra 	$L__BB0_4;
	and.b32  	%r32, %r2, -16;
	neg.s32 	%r57, %r32;
	shl.b32 	%r33, %r64, 2;
	mov.u32 	%r34, count;
	add.s32 	%r35, %r33, %r34;
	add.s32 	%r56, %r35, 32;
	mov.u32 	%r59, %r64;
$L__BB0_3:
	.pragma "nounroll";
	mov.b32 	%r36, 0;
	st.shared.u32 	[%r56+-32], %r36;
	st.shared.u32 	[%r56+-28], %r36;
	st.shared.u32 	[%r56+-24], %r36;
	st.shared.u32 	[%r56+-20], %r36;
	st.shared.u32 	[%r56+-16], %r36;
	st.shared.u32 	[%r56+-12], %r36;
	st.shared.u32 	[%r56+-8], %r36;
	st.shared.u32 	[%r56+-4], %r36;
	st.shared.u32 	[%r56], %r36;
	st.shared.u32 	[%r56+4], %r36;
	st.shared.u32 	[%r56+8], %r36;
	st.shared.u32 	[%r56+12], %r36;
	st.shared.u32 	[%r56+16], %r36;
	st.shared.u32 	[%r56+20], %r36;
	st.shared.u32 	[%r56+24], %r36;
	st.shared.u32 	[%r56+28], %r36;
	add.s32 	%r59, %r59, 16;
	add.s32 	%r57, %r57, 16;
	add.s32 	%r56, %r56, 64;
	setp.ne.s32 	%p3, %r57, 0;
	@%p3 bra 	$L__BB0_3;
$L__BB0_4:
	setp.eq.s32 	%p4, %r3, 0;
	@%p4 bra 	$L__BB0_13;
	and.b32  	%r13, %r2, 7;
	setp.lt.u32 	%p5, %r3, 8;
	@%p5 bra 	$L__BB0_7;
	shl.b32 	%r37, %r59, 2;
	mov.u32 	%r38, count;
	add.s32 	%r39, %r38, %r37;
	mov.b32 	%r40, 0;
	st.shared.u32 	[%r39], %r40;
	st.shared.u32 	[%r39+4], %r40;
	st.shared.u32 	[%r39+8], %r40;
	st.shared.u32 	[%r39+12], %r40;
	st.shared.u32 	[%r39+16], %r40;
	st.shared.u32 	[%r39+20], %r40;
	st.shared.u32 	[%r39+24], %r40;
	st.shared.u32 	[%r39+28], %r40;
	add.s32 	%r59, %r59, 8;
$L__BB0_7:
	setp.eq.s32 	%p6, %r13, 0;
	@%p6 bra 	$L__BB0_13;
	and.b32  	%r16, %r2, 3;
	setp.lt.u32 	%p7, %r13, 4;
	@%p7 bra 	$L__BB0_10;
	shl.b32 	%r41, %r59, 2;
	mov.u32 	%r42, count;
	add.s32 	%r43, %r42, %r41;
	mov.b32 	%r44, 0;
	st.shared.u32 	[%r43], %r44;
	st.shared.u32 	[%r43+4], %r44;
	st.shared.u32 	[%r43+8], %r44;
	st.shared.u32 	[%r43+12], %r44;
	add.s32 	%r59, %r59, 4;
$L__BB0_10:
	setp.eq.s32 	%p8, %r16, 0;
	@%p8 bra 	$L__BB0_13;
	shl.b32 	%r45, %r59, 2;
	mov.u32 	%r46, count;
	add.s32 	%r63, %r46, %r45;
	neg.s32 	%r62, %r16;
$L__BB0_12:
	.pragma "nounroll";
	mov.b32 	%r47, 0;
	st.shared.u32 	[%r63], %r47;
	add.s32 	%r63, %r63, 4;
	add.s32 	%r62, %r62, 1;
	setp.ne.s32 	%p9, %r62, 0;
	@%p9 bra 	$L__BB0_12;
$L__BB0_13:
	bar.sync 	0;
	mov.u32 	%r48, %ctaid.x;
	mov.u32 	%r25, %ntid.x;
	mad.lo.s32 	%r26, %r48, %r25, %r64;
	setp.ge.s32 	%p10, %r26, %r30;
	@%p10 bra 	$L__BB0_15;
	cvta.to.global.u64 	%rd4, %rd2;
	mul.wide.s32 	%rd5, %r26, 4;
	add.s64 	%rd6, %rd4, %rd5;
	ld.global.f32 	%f1, [%rd6];
	cvt.rzi.s32.f32 	%r49, %f1;
	shl.b32 	%r50, %r49, 2;
	mov.u32 	%r51, count;
	add.s32 	%r52, %r51, %r50;
	atom.shared.add.f32 	%f2, [%r52], 0f3F800000;
$L__BB0_15:
	setp.ge.s32 	%p11, %r64, %r29;
	bar.sync 	0;
	@%p11 bra 	$L__BB0_18;
	cvta.to.global.u64 	%rd1, %rd3;
	mov.u32 	%r54, count;
$L__BB0_17:
	mul.wide.s32 	%rd7, %r64, 4;
	add.s64 	%rd8, %rd1, %rd7;
	shl.b32 	%r53, %r64, 2;
	add.s32 	%r55, %r54, %r53;
	ld.shared.f32 	%f3, [%r55];
	atom.global.add.f32 	%f4, [%rd8], %f3;
	add.s32 	%r64, %r64, %r25;
	setp.lt.s32 	%p12, %r64, %r29;
	@%p12 bra 	$L__BB0_17;
$L__BB0_18:
	ret;

}


// ===== COMPILED SASS (sm_100) =====

	.target	sm_100

	.elftype	@"ET_EXEC"


//--------------------- .note.nv.tkinfo           --------------------------
	.section	.note.nv.tkinfo,"",@"SHT_NOTE"
	.sectionflags	@"SHF_NOTE_NV_TKINFO"
	.tkinfo
        /*0018*/ 	.word	0x00000002
        /*0030*/ 	.string	""
        /*0030*/ 	.string	"ptxas"
        /*0030*/ 	.string	"Cuda compilation tools, release 13.0, V13.0.88"
        /*0030*/ 	.string	"Build cuda_13.0.r13.0/compiler.36424714_0"
        /*0030*/ 	.string	"-arch sm_100 -m 64 "



//--------------------- .note.nv.cuinfo           --------------------------
	.section	.note.nv.cuinfo,"",@"SHT_NOTE"
	.sectionflags	@"SHF_NOTE_NV_CUINFO"
        /*0018*/ 	.short	0x0002
        /*001a*/ 	.short	0x0064
        /*001c*/ 	.short	0x0082
	.zero		2


//--------------------- .nv.info                  --------------------------
	.section	.nv.info,"",@"SHT_CUDA_INFO"
	.align	4


	//----- nvinfo : EIATTR_REGCOUNT
	.align		4
        /*0000*/ 	.byte	0x04, 0x2f
        /*0002*/ 	.short	(.L_1 - .L_0)
	.align		4
.L_0:
        /*0004*/ 	.word	index@(_Z15image_histogramPKfiPfi)
        /*0008*/ 	.word	0x0000000c


	//----- nvinfo : EIATTR_FRAME_SIZE
	.align		4
.L_1:
        /*000c*/ 	.byte	0x04, 0x11
        /*000e*/ 	.short	(.L_3 - .L_2)
	.align		4
.L_2:
        /*0010*/ 	.word	index@(_Z15image_histogramPKfiPfi)
        /*0014*/ 	.word	0x00000000


	//----- nvinfo : EIATTR_MIN_STACK_SIZE
	.align		4
.L_3:
        /*0018*/ 	.byte	0x04, 0x12
        /*001a*/ 	.short	(.L_5 - .L_4)
	.align		4
.L_4:
        /*001c*/ 	.word	index@(_Z15image_histogramPKfiPfi)
        /*0020*/ 	.word	0x00000000
.L_5:


//--------------------- .nv.compat                --------------------------
	.section	.nv.compat,"",@"SHT_CUDA_COMPAT_INFO"
	.align	4
        /*0000*/ 	.byte	0x02, 0x09, 0x00, 0x00, 0x02, 0x02, 0x01, 0x00, 0x02, 0x05, 0x05, 0x00, 0x03, 0x07, 0x01, 0x01
        /*0010*/ 	.byte	0x02, 0x03, 0x00, 0x00, 0x02, 0x06, 0x01, 0x00, 0x04, 0x0b, 0x08, 0x00, 0x09, 0x00, 0x00, 0x00
        /*0020*/ 	.byte	0x00, 0x00, 0x00, 0x00


//--------------------- .nv.info._Z15image_histogramPKfiPfi --------------------------
	.section	.nv.info._Z15image_histogramPKfiPfi,"",@"SHT_CUDA_INFO"
	.sectionflags	@""
	.align	4


	//----- nvinfo : EIATTR_CUDA_API_VERSION
	.align		4
        /*0000*/ 	.byte	0x04, 0x37
        /*0002*/ 	.short	(.L_7 - .L_6)
.L_6:
        /*0004*/ 	.word	0x00000082


	//----- nvinfo : EIATTR_KPARAM_INFO
	.align		4
.L_7:
        /*0008*/ 	.byte	0x04, 0x17
        /*000a*/ 	.short	(.L_9 - .L_8)
.L_8:
        /*000c*/ 	.word	0x00000000
        /*0010*/ 	.short	0x0003
        /*0012*/ 	.short	0x0018
        /*0014*/ 	.byte	0x00, 0xf0, 0x11, 0x00


	//----- nvinfo : EIATTR_KPARAM_INFO
	.align		4
.L_9:
        /*0018*/ 	.byte	0x04, 0x17
        /*001a*/ 	.short	(.L_11 - .L_10)
.L_10:
        /*001c*/ 	.word	0x00000000
        /*0020*/ 	.short	0x0002
        /*0022*/ 	.short	0x0010
        /*0024*/ 	.byte	0x00, 0xf5, 0x21, 0x00


	//----- nvinfo : EIATTR_KPARAM_INFO
	.align		4
.L_11:
        /*0028*/ 	.byte	0x04, 0x17
        /*002a*/ 	.short	(.L_13 - .L_12)
.L_12:
        /*002c*/ 	.word	0x00000000
        /*0030*/ 	.short	0x0001
        /*0032*/ 	.short	0x0008
        /*0034*/ 	.byte	0x00, 0xf0, 0x11, 0x00


	//----- nvinfo : EIATTR_KPARAM_INFO
	.align		4
.L_13:
        /*0038*/ 	.byte	0x04, 0x17
        /*003a*/ 	.short	(.L_15 - .L_14)
.L_14:
        /*003c*/ 	.word	0x00000000
        /*0040*/ 	.short	0x0000
        /*0042*/ 	.short	0x0000
        /*0044*/ 	.byte	0x00, 0xf5, 0x21, 0x00


	//----- nvinfo : EIATTR_SPARSE_MMA_MASK
	.align		4
.L_15:
        /*0048*/ 	.byte	0x03, 0x50
        /*004a*/ 	.short	0x0000


	//----- nvinfo : EIATTR_MAXREG_COUNT
	.align		4
        /*004c*/ 	.byte	0x03, 0x1b
        /*004e*/ 	.short	0x00ff


	//----- nvinfo : EIATTR_NUM_BARRIERS
	.align		4
        /*0050*/ 	.byte	0x02, 0x4c
        /*0052*/ 	.byte	0x01
	.zero		1


	//----- nvinfo : EIATTR_MERCURY_ISA_VERSION
	.align		4
        /*0054*/ 	.byte	0x03, 0x5f
        /*0056*/ 	.short	0x0101


	//----- nvinfo : EIATTR_VRC_CTA_INIT_COUNT
	.align		4
        /*0058*/ 	.byte	0x02, 0x4a
	.zero		1
	.zero		1


	//----- nvinfo : EIATTR_EXIT_INSTR_OFFSETS
	.align		4
        /*005c*/ 	.byte	0x04, 0x1c
        /*005e*/ 	.short	(.L_17 - .L_16)


	//   ....[0]....
.L_16:
        /*0060*/ 	.word	0x00000740


	//   ....[1]....
        /*0064*/ 	.word	0x00000800


	//----- nvinfo : EIATTR_CRS_STACK_SIZE
	.align		4
.L_17:
        /*0068*/ 	.byte	0x04, 0x1e
        /*006a*/ 	.short	(.L_19 - .L_18)
.L_18:
        /*006c*/ 	.word	0x00000000


	//----- nvinfo : EIATTR_CBANK_PARAM_SIZE
	.align		4
.L_19:
        /*0070*/ 	.byte	0x03, 0x19
        /*0072*/ 	.short	0x001c


	//----- nvinfo : EIATTR_PARAM_CBANK
	.align		4
        /*0074*/ 	.byte	0x04, 0x0a
        /*0076*/ 	.short	(.L_21 - .L_20)
	.align		4
.L_20:
        /*0078*/ 	.word	index@(.nv.constant0._Z15image_histogramPKfiPfi)
        /*007c*/ 	.short	0x0380
        /*007e*/ 	.short	0x001c


	//----- nvinfo : EIATTR_SW_WAR
	.align		4
.L_21:
        /*0080*/ 	.byte	0x04, 0x36
        /*0082*/ 	.short	(.L_23 - .L_22)
.L_22:
        /*0084*/ 	.word	0x00000008
.L_23:


//--------------------- .nv.callgraph             --------------------------
	.section	.nv.callgraph,"",@"SHT_CUDA_CALLGRAPH"
	.align	4
	.sectionentsize	8
	.align		4
        /*0000*/ 	.word	0x00000000
	.align		4
        /*0004*/ 	.word	0xffffffff
	.align		4
        /*0008*/ 	.word	0x00000000
	.align		4
        /*000c*/ 	.word	0xfffffffe
	.align		4
        /*0010*/ 	.word	0x00000000
	.align		4
        /*0014*/ 	.word	0xfffffffd
	.align		4
        /*0018*/ 	.word	0x00000000
	.align		4
        /*001c*/ 	.word	0xfffffffc


//--------------------- .text._Z15image_histogramPKfiPfi --------------------------
	.section	.text._Z15image_histogramPKfiPfi,"ax",@progbits
	.align	128
        .global         _Z15image_histogramPKfiPfi
        .type           _Z15image_histogramPKfiPfi,@function
        .size           _Z15image_histogramPKfiPfi,(.L_x_15 - _Z15image_histogramPKfiPfi)
        .other          _Z15image_histogramPKfiPfi,@"STO_CUDA_ENTRY STV_DEFAULT"
_Z15image_histogramPKfiPfi:
.text._Z15image_histogramPKfiPfi:
[----:B------:R-:W-:Y:S01]  /*0000*/  LDC R1, c[0x0][0x37c] ;  /* 0x0000df00ff017b82 */ /* 0x000fe20000000800 */
[----:B------:R-:W0:Y:S01]  /*0010*/  S2R R0, SR_TID.X ;  /* 0x0000000000007919 */ /* 0x000e220000002100 */
[----:B------:R-:W0:Y:S01]  /*0020*/  LDCU UR8, c[0x0][0x388] ;  /* 0x00007100ff0877ac */ /* 0x000e220008000800 */
[----:B------:R-:W-:Y:S01]  /*0030*/  BSSY.RECONVERGENT B0, `(.L_x_0) ;  /* 0x0000058000007945 */ /* 0x000fe20003800200 */
[----:B0-----:R-:W-:-:S13]  /*0040*/  ISETP.GE.AND P0, PT, R0, UR8, PT ;  /* 0x0000000800007c0c */ /* 0x001fda000bf06270 */
[----:B------:R-:W-:Y:S05]  /*0050*/  @P0 BRA `(.L_x_1) ;  /* 0x0000000400540947 */ /* 0x000fea0003800000 */
[C---:B------:R-:W-:Y:S01]  /*0060*/  VIADD R2, R0.reuse, -UR8 ;  /* 0x8000000800027c36 */ /* 0x040fe20008000000 */
[----:B------:R-:W-:Y:S01]  /*0070*/  IADD3 R5, PT, PT, -R0, UR8, RZ ;  /* 0x0000000800057c10 */ /* 0x000fe2000fffe1ff */
[----:B------:R-:W-:Y:S03]  /*0080*/  BSSY.RECONVERGENT B1, `(.L_x_2) ;  /* 0x0000023000017945 */ /* 0x000fe60003800200 */
[----:B------:R-:W-:Y:S01]  /*0090*/  ISETP.GT.U32.AND P1, PT, R2, -0x10, PT ;  /* 0xfffffff00200780c */ /* 0x000fe20003f24070 */
[----:B------:R-:W-:Y:S01]  /*00a0*/  IMAD.MOV.U32 R2, RZ, RZ, R0 ;  /* 0x000000ffff027224 */ /* 0x000fe200078e0000 */
[----:B------:R-:W-:-:S04]  /*00b0*/  LOP3.LUT R6, R5, 0xf, RZ, 0xc0, !PT ;  /* 0x0000000f05067812 */ /* 0x000fc800078ec0ff */
[----:B------:R-:W-:-:S07]  /*00c0*/  ISETP.NE.AND P0, PT, R6, RZ, PT ;  /* 0x000000ff0600720c */ /* 0x000fce0003f05270 */
[----:B------:R-:W-:Y:S06]  /*00d0*/  @P1 BRA `(.L_x_3) ;  /* 0x0000000000741947 */ /* 0x000fec0003800000 */
[----:B------:R-:W0:Y:S01]  /*00e0*/  S2UR UR5, SR_CgaCtaId ;  /* 0x00000000000579c3 */ /* 0x000e220000008800 */
[----:B------:R-:W-:Y:S01]  /*00f0*/  UMOV UR4, 0x400 ;  /* 0x0000040000047882 */ /* 0x000fe20000000000 */
[----:B------:R-:W-:Y:S01]  /*0100*/  LOP3.LUT R3, R5, 0xfffffff0, RZ, 0xc0, !PT ;  /* 0xfffffff005037812 */ /* 0x000fe200078ec0ff */
[----:B------:R-:W-:-:S04]  /*0110*/  IMAD.MOV.U32 R2, RZ, RZ, R0 ;  /* 0x000000ffff027224 */ /* 0x000fc800078e0000 */
[----:B------:R-:W-:Y:S01]  /*0120*/  IMAD.MOV R3, RZ, RZ, -R3 ;  /* 0x000000ffff037224 */ /* 0x000fe200078e0a03 */
[----:B0-----:R-:W-:-:S06]  /*0130*/  ULEA UR4, UR5, UR4, 0x18 ;  /* 0x0000000405047291 */ /* 0x001fcc000f8ec0ff */
[----:B------:R-:W-:-:S05]  /*0140*/  LEA R4, R0, UR4, 0x2 ;  /* 0x0000000400047c11 */ /* 0x000fca000f8e10ff */
[----:B------:R-:W-:-:S07]  /*0150*/  VIADD R4, R4, 0x20 ;  /* 0x0000002004047836 */ /* 0x000fce0000000000 */
.L_x_4:
[----:B------:R-:W-:Y:S01]  /*0160*/  VIADD R3, R3, 0x10 ;  /* 0x0000001003037836 */ /* 0x000fe20000000000 */
[----:B------:R-:W-:Y:S01]  /*0170*/  STS [R4+-0x20], RZ ;  /* 0xffffe0ff04007388 */ /* 0x000fe20000000800 */
[----:B------:R-:W-:-:S03]  /*0180*/  VIADD R2, R2, 0x10 ;  /* 0x0000001002027836 */ /* 0x000fc60000000000 */
[----:B------:R-:W-:Y:S01]  /*0190*/  ISETP.NE.AND P1, PT, R3, RZ, PT ;  /* 0x000000ff0300720c */ /* 0x000fe20003f25270 */
[----:B------:R-:W-:Y:S04]  /*01a0*/  STS [R4+-0x1c], RZ ;  /* 0xffffe4ff04007388 */ /* 0x000fe80000000800 */
[----:B------:R-:W-:Y:S04]  /*01b0*/  STS [R4+-0x18], RZ ;  /* 0xffffe8ff04007388 */ /* 0x000fe80000000800 */
[----:B------:R-:W-:Y:S04]  /*01c0*/  STS [R4+-0x14], RZ ;  /* 0xffffecff04007388 */ /* 0x000fe80000000800 */
[----:B------:R-:W-:Y:S04]  /*01d0*/  STS [R4+-0x10], RZ ;  /* 0xfffff0ff04007388 */ /* 0x000fe80000000800 */
[----:B------:R-:W-:Y:S04]  /*01e0*/  STS [R4+-0xc], RZ ;  /* 0xfffff4ff04007388 */ /* 0x000fe80000000800 */
[----:B------:R-:W-:Y:S04]  /*01f0*/  STS [R4+-0x8], RZ ;  /* 0xfffff8ff04007388 */ /* 0x000fe80000000800 */
[----:B------:R-:W-:Y:S04]  /*0200*/  STS [R4+-0x4], RZ ;  /* 0xfffffcff04007388 */ /* 0x000fe80000000800 */
[----:B------:R-:W-:Y:S04]  /*0210*/  STS [R4], RZ ;  /* 0x000000ff04007388 */ /* 0x000fe80000000800 */
[----:B------:R-:W-:Y:S04]  /*0220*/  STS [R4+0x4], RZ ;  /* 0x000004ff04007388 */ /* 0x000fe80000000800 */
[----:B------:R-:W-:Y:S04]  /*0230*/  STS [R4+0x8], RZ ;  /* 0x000008ff04007388 */ /* 0x000fe80000000800 */
[----:B------:R-:W-:Y:S04]  /*0240*/  STS [R4+0xc], RZ ;  /* 0x00000cff04007388 */ /* 0x000fe80000000800 */
[----:B------:R-:W-:Y:S04]  /*0250*/  STS [R4+0x10], RZ ;  /* 0x000010ff04007388 */ /* 0x000fe80000000800 */
[----:B------:R-:W-:Y:S04]  /*0260*/  STS [R4+0x14], RZ ;  /* 0x000014ff04007388 */ /* 0x000fe80000000800 */
[----:B------:R-:W-:Y:S04]  /*0270*/  STS [R4+0x18], RZ ;  /* 0x000018ff04007388 */ /* 0x000fe80000000800 */
[----:B------:R0:W-:Y:S02]  /*0280*/  STS [R4+0x1c], RZ ;  /* 0x00001cff04007388 */ /* 0x0001e40000000800 */
[----:B0-----:R-:W-:Y:S01]  /*0290*/  VIADD R4, R4, 0x40 ;  /* 0x0000004004047836 */ /* 0x001fe20000000000 */
[----:B------:R-:W-:Y:S06]  /*02a0*/  @P1 BRA `(.L_x_4) ;  /* 0xfffffffc00ac1947 */ /* 0x000fec000383ffff */
.L_x_3:
[----:B------:R-:W-:Y:S05]  /*02b0*/  BSYNC.RECONVERGENT B1 ;  /* 0x0000000000017941 */ /* 0x000fea0003800200 */
.L_x_2:
[----:B------:R-:W-:Y:S05]  /*02c0*/  @!P0 BRA `(.L_x_1) ;  /* 0x0000000000b88947 */ /* 0x000fea0003800000 */
[----:B------:R-:W-:Y:S01]  /*02d0*/  ISETP.GE.U32.AND P0, PT, R6, 0x8, PT ;  /* 0x000000080600780c */ /* 0x000fe20003f06070 */
[----:B------:R-:W-:Y:S01]  /*02e0*/  BSSY.RECONVERGENT B1, `(.L_x_5) ;  /* 0x0000011000017945 */ /* 0x000fe20003800200 */
[----:B------:R-:W-:-:S04]  /*02f0*/  LOP3.LUT R4, R5, 0x7, RZ, 0xc0, !PT ;  /* 0x0000000705047812 */ /* 0x000fc800078ec0ff */
[----:B------:R-:W-:-:S07]  /*0300*/  ISETP.NE.AND P1, PT, R4, RZ, PT ;  /* 0x000000ff0400720c */ /* 0x000fce0003f25270 */
[----:B------:R-:W-:Y:S06]  /*0310*/  @!P0 BRA `(.L_x_6) ;  /* 0x0000000000348947 */ /* 0x000fec0003800000 */
[----:B------:R-:W0:Y:S01]  /*0320*/  S2UR UR5, SR_CgaCtaId ;  /* 0x00000000000579c3 */ /* 0x000e220000008800 */
[----:B------:R-:W-:Y:S02]  /*0330*/  UMOV UR4, 0x400 ;  /* 0x0000040000047882 */ /* 0x000fe40000000000 */
[----:B0-----:R-:W-:-:S06]  /*0340*/  ULEA UR4, UR5, UR4, 0x18 ;  /* 0x0000000405047291 */ /* 0x001fcc000f8ec0ff */
[C---:B------:R-:W-:Y:S01]  /*0350*/  LEA R3, R2.reuse, UR4, 0x2 ;  /* 0x0000000402037c11 */ /* 0x040fe2000f8e10ff */
[----:B------:R-:W-:-:S04]  /*0360*/  VIADD R2, R2, 0x8 ;  /* 0x0000000802027836 */ /* 0x000fc80000000000 */
[----:B------:R0:W-:Y:S04]  /*0370*/  STS [R3], RZ ;  /* 0x000000ff03007388 */ /* 0x0001e80000000800 */
[----:B------:R0:W-:Y:S04]  /*0380*/  STS [R3+0x4], RZ ;  /* 0x000004ff03007388 */ /* 0x0001e80000000800 */
[----:B------:R0:W-:Y:S04]  /*0390*/  STS [R3+0x8], RZ ;  /* 0x000008ff03007388 */ /* 0x0001e80000000800 */
[----:B------:R0:W-:Y:S04]  /*03a0*/  STS [R3+0xc], RZ ;  /* 0x00000cff03007388 */ /* 0x0001e80000000800 */
[----:B------:R0:W-:Y:S04]  /*03b0*/  STS [R3+0x10], RZ ;  /* 0x000010ff03007388 */ /* 0x0001e80000000800 */
[----:B------:R0:W-:Y:S04]  /*03c0*/  STS [R3+0x14], RZ ;  /* 0x000014ff03007388 */ /* 0x0001e80000000800 */
[----:B------:R0:W-:Y:S04]  /*03d0*/  STS [R3+0x18], RZ ;  /* 0x000018ff03007388 */ /* 0x0001e80000000800 */
[----:B------:R0:W-:Y:S02]  /*03e0*/  STS [R3+0x1c], RZ ;  /* 0x00001cff03007388 */ /* 0x0001e40000000800 */
.L_x_6:
[----:B------:R-:W-:Y:S05]  /*03f0*/  BSYNC.RECONVERGENT B1 ;  /* 0x0000000000017941 */ /* 0x000fea0003800200 */
.L_x_5:
[----:B------:R-:W-:Y:S05]  /*0400*/  @!P1 BRA `(.L_x_1) ;  /* 0x0000000000689947 */ /* 0x000fea0003800000 */
[----:B------:R-:W-:Y:S01]  /*0410*/  ISETP.GE.U32.AND P0, PT, R4, 0x4, PT ;  /* 0x000000040400780c */ /* 0x000fe20003f06070 */
[----:B------:R-:W-:Y:S01]  /*0420*/  BSSY.RECONVERGENT B1, `(.L_x_7) ;  /* 0x000000d000017945 */ /* 0x000fe20003800200 */
[----:B0-----:R-:W-:-:S04]  /*0430*/  LOP3.LUT R3, R5, 0x3, RZ, 0xc0, !PT ;  /* 0x0000000305037812 */ /* 0x001fc800078ec0ff */
        /* <DEDUP_REMOVED lines=10> */
[----:B------:R0:W-:Y:S02]  /*04e0*/  STS [R4+0xc], RZ ;  /* 0x00000cff04007388 */ /* 0x0001e40000000800 */
.L_x_8:
[----:B------:R-:W-:Y:S05]  /*04f0*/  BSYNC.RECONVERGENT B1 ;  /* 0x0000000000017941 */ /* 0x000fea0003800200 */
.L_x_7:
[----:B------:R-:W-:Y:S05]  /*0500*/  @!P1 BRA `(.L_x_1) ;  /* 0x0000000000289947 */ /* 0x000fea0003800000 */
[----:B------:R-:W1:Y:S01]  /*0510*/  S2UR UR5, SR_CgaCtaId ;  /* 0x00000000000579c3 */ /* 0x000e620000008800 */
[----:B------:R-:W-:Y:S01]  /*0520*/  UMOV UR4, 0x400 ;  /* 0x0000040000047882 */ /* 0x000fe20000000000 */
[----:B------:R-:W-:Y:S01]  /*0530*/  IMAD.MOV R3, RZ, RZ, -R3 ;  /* 0x000000ffff037224 */ /* 0x000fe200078e0a03 */
[----:B-1----:R-:W-:-:S06]  /*0540*/  ULEA UR4, UR5, UR4, 0x18 ;  /* 0x0000000405047291 */ /* 0x002fcc000f8ec0ff */
[----:B------:R-:W-:-:S07]  /*0550*/  LEA R2, R2, UR4, 0x2 ;  /* 0x0000000402027c11 */ /* 0x000fce000f8e10ff */
.L_x_9:
[----:B------:R-:W-:Y:S01]  /*0560*/  VIADD R3, R3, 0x1 ;  /* 0x0000000103037836 */ /* 0x000fe20000000000 */
[----:B------:R1:W-:Y:S04]  /*0570*/  STS [R2], RZ ;  /* 0x000000ff02007388 */ /* 0x0003e80000000800 */
[----:B------:R-:W-:Y:S01]  /*0580*/  ISETP.NE.AND P0, PT, R3, RZ, PT ;  /* 0x000000ff0300720c */ /* 0x000fe20003f05270 */
[----:B-1----:R-:W-:-:S12]  /*0590*/  VIADD R2, R2, 0x4 ;  /* 0x0000000402027836 */ /* 0x002fd80000000000 */
[----:B------:R-:W-:Y:S05]  /*05a0*/  @P0 BRA `(.L_x_9) ;  /* 0xfffffffc00ec0947 */ /* 0x000fea000383ffff */
.L_x_1:
[----:B------:R-:W-:Y:S05]  /*05b0*/  BSYNC.RECONVERGENT B0 ;  /* 0x0000000000007941 */ /* 0x000fea0003800200 */
.L_x_0:
[----:B------:R-:W1:Y:S01]  /*05c0*/  S2UR UR4, SR_CTAID.X ;  /* 0x00000000000479c3 */ /* 0x000e620000002500 */
[----:B------:R-:W2:Y:S01]  /*05d0*/  LDCU UR5, c[0x0][0x398] ;  /* 0x00007300ff0577ac */ /* 0x000ea20008000800 */
[----:B------:R-:W-:Y:S06]  /*05e0*/  BSSY.RECONVERGENT B0, `(.L_x_10) ;  /* 0x0000014000007945 */ /* 0x000fec0003800200 */
[----:B------:R-:W-:Y:S01]  /*05f0*/  BAR.SYNC.DEFER_BLOCKING 0x0 ;  /* 0x0000000000007b1d */ /* 0x000fe20000010000 */
[----:B------:R-:W-:-:S07]  /*0600*/  ISETP.GE.AND P0, PT, R0, UR8, PT ;  /* 0x0000000800007c0c */ /* 0x000fce000bf06270 */
[----:B------:R-:W1:Y:S01]  /*0610*/  LDC R9, c[0x0][0x360] ;  /* 0x0000d800ff097b82 */ /* 0x000e620000000800 */
[----:B------:R-:W3:Y:S01]  /*0620*/  LDCU.64 UR6, c[0x0][0x358] ;  /* 0x00006b00ff0677ac */ /* 0x000ee20008000a00 */
[----:B-1----:R-:W-:-:S05]  /*0630*/  IMAD R5, R9, UR4, R0 ;  /* 0x0000000409057c24 */ /* 0x002fca000f8e0200 */
[----:B--2---:R-:W-:-:S13]  /*0640*/  ISETP.GE.AND P1, PT, R5, UR5, PT ;  /* 0x0000000505007c0c */ /* 0x004fda000bf26270 */
[----:B---3--:R-:W-:Y:S05]  /*0650*/  @P1 BRA `(.L_x_11) ;  /* 0x0000000000301947 */ /* 0x008fea0003800000 */
[----:B0-----:R-:W0:Y:S02]  /*0660*/  LDC.64 R2, c[0x0][0x380] ;  /* 0x0000e000ff027b82 */ /* 0x001e240000000a00 */
[----:B0-----:R-:W-:-:S06]  /*0670*/  IMAD.WIDE R2, R5, 0x4, R2 ;  /* 0x0000000405027825 */ /* 0x001fcc00078e0202 */
[----:B------:R-:W2:Y:S01]  /*0680*/  LDG.E R2, desc[UR6][R2.64] ;  /* 0x0000000602027981 */ /* 0x000ea2000c1e1900 */
[----:B------:R-:W0:Y:S01]  /*0690*/  S2UR UR5, SR_CgaCtaId ;  /* 0x00000000000579c3 */ /* 0x000e220000008800 */
[----:B------:R-:W-:Y:S02]  /*06a0*/  UMOV UR4, 0x400 ;  /* 0x0000040000047882 */ /* 0x000fe40000000000 */
[----:B0-----:R-:W-:Y:S01]  /*06b0*/  ULEA UR4, UR5, UR4, 0x18 ;  /* 0x0000000405047291 */ /* 0x001fe2000f8ec0ff */
[----:B--2---:R-:W0:Y:S05]  /*06c0*/  F2I.TRUNC.NTZ R4, R2 ;  /* 0x0000000200047305 */ /* 0x004e2a000020f100 */
[----:B0-----:R-:W-:-:S07]  /*06d0*/  LEA R4, R4, UR4, 0x2 ;  /* 0x0000000404047c11 */ /* 0x001fce000f8e10ff */
.L_x_12:
[----:B------:R-:W0:Y:S02]  /*06e0*/  LDS R2, [R4] ;  /* 0x0000000004027984 */ /* 0x000e240000000800 */
[----:B0-----:R-:W-:-:S05]  /*06f0*/  FADD R3, R2, 1 ;  /* 0x3f80000002037421 */ /* 0x001fca0000000000 */
[----:B------:R-:W0:Y:S02]  /*0700*/  ATOMS.CAST.SPIN P1, [R4], R2, R3 ;  /* 0x000000020400758d */ /* 0x000e240001820003 */
[----:B0-----:R-:W-:Y:S05]  /*0710*/  @!P1 BRA `(.L_x_12) ;  /* 0xfffffffc00f09947 */ /* 0x001fea000383ffff */
.L_x_11:
[----:B------:R-:W-:Y:S05]  /*0720*/  BSYNC.RECONVERGENT B0 ;  /* 0x0000000000007941 */ /* 0x000fea0003800200 */
.L_x_10:
[----:B------:R-:W-:Y:S06]  /*0730*/  BAR.SYNC.DEFER_BLOCKING 0x0 ;  /* 0x0000000000007b1d */ /* 0x000fec0000010000 */
[----:B------:R-:W-:Y:S05]  /*0740*/  @P0 EXIT ;  /* 0x000000000000094d */ /* 0x000fea0003800000 */
[----:B------:R-:W1:Y:S01]  /*0750*/  S2UR UR5, SR_CgaCtaId ;  /* 0x00000000000579c3 */ /* 0x000e620000008800 */
[----:B------:R-:W-:-:S07]  /*0760*/  UMOV UR4, 0x400 ;  /* 0x0000040000047882 */ /* 0x000fce0000000000 */
[----:B0-----:R-:W0:Y:S01]  /*0770*/  LDC.64 R4, c[0x0][0x390] ;  /* 0x0000e400ff047b82 */ /* 0x001e220000000a00 */
[----:B-1----:R-:W-:-:S12]  /*0780*/  ULEA UR4, UR5, UR4, 0x18 ;  /* 0x0000000405047291 */ /* 0x002fd8000f8ec0ff */
.L_x_13:
[C---:B------:R-:W-:Y:S01]  /*0790*/  LEA R6, R0.reuse, UR4, 0x2 ;  /* 0x0000000400067c11 */ /* 0x040fe2000f8e10ff */
[----:B01----:R-:W-:-:S04]  /*07a0*/  IMAD.WIDE R2, R0, 0x4, R4 ;  /* 0x0000000400027825 */ /* 0x003fc800078e0204 */
[----:B------:R-:W0:Y:S01]  /*07b0*/  LDS R7, [R6] ;  /* 0x0000000006077984 */ /* 0x000e220000000800 */
[----:B------:R-:W-:-:S05]  /*07c0*/  IMAD.IADD R0, R9, 0x1, R0 ;  /* 0x0000000109007824 */ /* 0x000fca00078e0200 */
[----:B------:R-:W-:Y:S01]  /*07d0*/  ISETP.GE.AND P0, PT, R0, UR8, PT ;  /* 0x0000000800007c0c */ /* 0x000fe2000bf06270 */
[----:B0-----:R1:W-:-:S12]  /*07e0*/  REDG.E.ADD.F32.FTZ.RN.STRONG.GPU desc[UR6][R2.64], R7 ;  /* 0x00000007020079a6 */ /* 0x0013d8000c12f306 */
[----:B------:R-:W-:Y:S05]  /*07f0*/  @!P0 BRA `(.L_x_13) ;  /* 0xfffffffc00e48947 */ /* 0x000fea000383ffff */
[----:B------:R-:W-:Y:S05]  /*0800*/  EXIT ;  /* 0x000000000000794d */ /* 0x000fea0003800000 */
.L_x_14:
[----:B------:R-:W-:-:S00]  /*0810*/  BRA `(.L_x_14) ;  /* 0xfffffffc00fc7947 */ /* 0x000fc0000383ffff */
[----:B------:R-:W-:-:S00]  /*0820*/  NOP ;  /* 0x0000000000007918 */ /* 0x000fc00000000000 */
        /* <DEDUP_REMOVED lines=13> */
.L_x_15:


//--------------------- .nv.shared._Z15image_histogramPKfiPfi --------------------------
	.section	.nv.shared._Z15image_histogramPKfiPfi,"aw",@nobits
	.sectionflags	@""
	.align	16
	.zero		1024


//--------------------- .nv.shared.reserved.0     --------------------------
	.section	.nv.shared.reserved.0,"aw",@nobits
	.weak		__nv_reservedSMEM_offset_0_alias
	.size		__nv_reservedSMEM_offset_0_alias, 0, 64
	.other		__nv_reservedSMEM_offset_0_alias,@"STO_CUDA_RESERVED_SHARED STV_DEFAULT"
__nv_reservedSMEM_offset_0_alias:
	.zero		0
	.zero		64


//--------------------- .nv.constant0._Z15image_histogramPKfiPfi --------------------------
	.section	.nv.constant0._Z15image_histogramPKfiPfi,"a",@progbits
	.sectionflags	@""
	.align	4
.nv.constant0._Z15image_histogramPKfiPfi:
	.zero		924


//--------------------- SYMBOLS --------------------------

	.type		.nv.reservedSmem.offset0,@object
	.size		.nv.reservedSmem.offset0,0x4
	.type		.nv.reservedSmem.cap,@object
	.size		.nv.reservedSmem.cap,0x4
